//
// Generated by NVIDIA NVVM Compiler
//
// Compiler Build ID: CL-36424714
// Cuda compilation tools, release 13.0, V13.0.88
// Based on NVVM 20.0.0
//

.version 9.0
.target sm_100
.address_size 64

	// .globl	_Z15kernelMulMatrizPiiiS_iiS_i

.visible .entry _Z15kernelMulMatrizPiiiS_iiS_i(
	.param .u64 .ptr .align 1 _Z15kernelMulMatrizPiiiS_iiS_i_param_0,
	.param .u32 _Z15kernelMulMatrizPiiiS_iiS_i_param_1,
	.param .u32 _Z15kernelMulMatrizPiiiS_iiS_i_param_2,
	.param .u64 .ptr .align 1 _Z15kernelMulMatrizPiiiS_iiS_i_param_3,
	.param .u32 _Z15kernelMulMatrizPiiiS_iiS_i_param_4,
	.param .u32 _Z15kernelMulMatrizPiiiS_iiS_i_param_5,
	.param .u64 .ptr .align 1 _Z15kernelMulMatrizPiiiS_iiS_i_param_6,
	.param .u32 _Z15kernelMulMatrizPiiiS_iiS_i_param_7
)
{
	.reg .pred 	%p<13>;
	.reg .b32 	%r<100>;
	.reg .b64 	%rd<40>;

	ld.param.u64 	%rd9, [_Z15kernelMulMatrizPiiiS_iiS_i_param_0];
	ld.param.u32 	%r28, [_Z15kernelMulMatrizPiiiS_iiS_i_param_1];
	ld.param.u32 	%r25, [_Z15kernelMulMatrizPiiiS_iiS_i_param_2];
	ld.param.u64 	%rd10, [_Z15kernelMulMatrizPiiiS_iiS_i_param_3];
	ld.param.u32 	%r29, [_Z15kernelMulMatrizPiiiS_iiS_i_param_4];
	ld.param.u32 	%r26, [_Z15kernelMulMatrizPiiiS_iiS_i_param_5];
	ld.param.u64 	%rd8, [_Z15kernelMulMatrizPiiiS_iiS_i_param_6];
	ld.param.u32 	%r27, [_Z15kernelMulMatrizPiiiS_iiS_i_param_7];
	cvta.to.global.u64 	%rd1, %rd10;
	cvta.to.global.u64 	%rd2, %rd9;
	mov.u32 	%r31, %ntid.x;
	mov.u32 	%r32, %ctaid.x;
	mov.u32 	%r33, %tid.x;
	mad.lo.s32 	%r1, %r31, %r32, %r33;
	mov.u32 	%r34, %ntid.y;
	mov.u32 	%r35, %ctaid.y;
	mov.u32 	%r36, %tid.y;
	mad.lo.s32 	%r37, %r34, %r35, %r36;
	setp.ge.s32 	%p1, %r1, %r28;
	setp.ge.s32 	%p2, %r37, %r29;
	or.pred  	%p3, %p1, %p2;
	@%p3 bra 	$L__BB0_13;
	cvta.to.global.u64 	%rd11, %rd8;
	mad.lo.s32 	%r38, %r27, %r1, %r37;
	mul.wide.s32 	%rd12, %r38, 4;
	add.s64 	%rd3, %rd11, %rd12;
	mov.b32 	%r39, 0;
	st.global.u32 	[%rd3], %r39;
	setp.lt.s32 	%p4, %r26, 1;
	@%p4 bra 	$L__BB0_13;
	mul.lo.s32 	%r3, %r25, %r1;
	mul.lo.s32 	%r4, %r26, %r37;
	and.b32  	%r5, %r26, 7;
	setp.lt.u32 	%p5, %r26, 8;
	mov.b32 	%r94, 0;
	mov.u32 	%r97, %r94;
	@%p5 bra 	$L__BB0_5;
	and.b32  	%r97, %r26, 2147483640;
	neg.s32 	%r92, %r97;
	add.s64 	%rd4, %rd2, 16;
	mul.wide.u32 	%rd13, %r4, 4;
	add.s64 	%rd14, %rd13, %rd1;
	add.s64 	%rd39, %rd14, 16;
	mov.b32 	%r94, 0;
	mov.u32 	%r91, %r3;
$L__BB0_4:
	.pragma "nounroll";
	mul.wide.s32 	%rd15, %r91, 4;
	add.s64 	%rd16, %rd4, %rd15;
	ld.global.u32 	%r42, [%rd16+-16];
	ld.global.u32 	%r43, [%rd39+-16];
	mad.lo.s32 	%r44, %r43, %r42, %r94;
	st.global.u32 	[%rd3], %r44;
	ld.global.u32 	%r45, [%rd16+-12];
	ld.global.u32 	%r46, [%rd39+-12];
	mad.lo.s32 	%r47, %r46, %r45, %r44;
	st.global.u32 	[%rd3], %r47;
	ld.global.u32 	%r48, [%rd16+-8];
	ld.global.u32 	%r49, [%rd39+-8];
	mad.lo.s32 	%r50, %r49, %r48, %r47;
	st.global.u32 	[%rd3], %r50;
	ld.global.u32 	%r51, [%rd16+-4];
	ld.global.u32 	%r52, [%rd39+-4];
	mad.lo.s32 	%r53, %r52, %r51, %r50;
	st.global.u32 	[%rd3], %r53;
	ld.global.u32 	%r54, [%rd16];
	ld.global.u32 	%r55, [%rd39];
	mad.lo.s32 	%r56, %r55, %r54, %r53;
	st.global.u32 	[%rd3], %r56;
	ld.global.u32 	%r57, [%rd16+4];
	ld.global.u32 	%r58, [%rd39+4];
	mad.lo.s32 	%r59, %r58, %r57, %r56;
	st.global.u32 	[%rd3], %r59;
	ld.global.u32 	%r60, [%rd16+8];
	ld.global.u32 	%r61, [%rd39+8];
	mad.lo.s32 	%r62, %r61, %r60, %r59;
	st.global.u32 	[%rd3], %r62;
	ld.global.u32 	%r63, [%rd16+12];
	ld.global.u32 	%r64, [%rd39+12];
	mad.lo.s32 	%r94, %r64, %r63, %r62;
	st.global.u32 	[%rd3], %r94;
	add.s32 	%r92, %r92, 8;
	add.s32 	%r91, %r91, 8;
	add.s64 	%rd39, %rd39, 32;
	setp.ne.s32 	%p6, %r92, 0;
	@%p6 bra 	$L__BB0_4;
$L__BB0_5:
	setp.eq.s32 	%p7, %r5, 0;
	@%p7 bra 	$L__BB0_13;
	and.b32  	%r16, %r26, 3;
	setp.lt.u32 	%p8, %r5, 4;
	@%p8 bra 	$L__BB0_8;
	add.s32 	%r65, %r97, %r3;
	mul.wide.s32 	%rd17, %r65, 4;
	add.s64 	%rd18, %rd2, %rd17;
	ld.global.u32 	%r66, [%rd18];
	add.s32 	%r67, %r97, %r4;
	mul.wide.u32 	%rd19, %r67, 4;
	add.s64 	%rd20, %rd1, %rd19;
	ld.global.u32 	%r68, [%rd20];
	mad.lo.s32 	%r69, %r68, %r66, %r94;
	st.global.u32 	[%rd3], %r69;
	ld.global.u32 	%r70, [%rd18+4];
	cvt.u64.u32 	%rd21, %r4;
	cvt.u64.u32 	%rd22, %r97;
	add.s64 	%rd23, %rd22, %rd21;
	shl.b64 	%rd24, %rd23, 2;
	add.s64 	%rd25, %rd1, %rd24;
	ld.global.u32 	%r71, [%rd25+4];
	mad.lo.s32 	%r72, %r71, %r70, %r69;
	st.global.u32 	[%rd3], %r72;
	ld.global.u32 	%r73, [%rd18+8];
	ld.global.u32 	%r74, [%rd25+8];
	mad.lo.s32 	%r75, %r74, %r73, %r72;
	st.global.u32 	[%rd3], %r75;
	ld.global.u32 	%r76, [%rd18+12];
	ld.global.u32 	%r77, [%rd25+12];
	mad.lo.s32 	%r94, %r77, %r76, %r75;
	st.global.u32 	[%rd3], %r94;
	add.s32 	%r97, %r97, 4;
$L__BB0_8:
	setp.eq.s32 	%p9, %r16, 0;
	@%p9 bra 	$L__BB0_13;
	setp.eq.s32 	%p10, %r16, 1;
	@%p10 bra 	$L__BB0_11;
	add.s32 	%r78, %r97, %r3;
	mul.wide.s32 	%rd26, %r78, 4;
	add.s64 	%rd27, %rd2, %rd26;
	ld.global.u32 	%r79, [%rd27];
	add.s32 	%r80, %r97, %r4;
	mul.wide.u32 	%rd28, %r80, 4;
	add.s64 	%rd29, %rd1, %rd28;
	ld.global.u32 	%r81, [%rd29];
	mad.lo.s32 	%r82, %r81, %r79, %r94;
	st.global.u32 	[%rd3], %r82;
	ld.global.u32 	%r83, [%rd27+4];
	cvt.u64.u32 	%rd30, %r4;
	cvt.u64.u32 	%rd31, %r97;
	add.s64 	%rd32, %rd31, %rd30;
	shl.b64 	%rd33, %rd32, 2;
	add.s64 	%rd34, %rd1, %rd33;
	ld.global.u32 	%r84, [%rd34+4];
	mad.lo.s32 	%r94, %r84, %r83, %r82;
	st.global.u32 	[%rd3], %r94;
	add.s32 	%r97, %r97, 2;
$L__BB0_11:
	and.b32  	%r85, %r26, 1;
	setp.eq.b32 	%p11, %r85, 1;
	not.pred 	%p12, %p11;
	@%p12 bra 	$L__BB0_13;
	add.s32 	%r86, %r97, %r3;
	mul.wide.s32 	%rd35, %r86, 4;
	add.s64 	%rd36, %rd2, %rd35;
	ld.global.u32 	%r87, [%rd36];
	add.s32 	%r88, %r97, %r4;
	mul.wide.u32 	%rd37, %r88, 4;
	add.s64 	%rd38, %rd1, %rd37;
	ld.global.u32 	%r89, [%rd38];
	mad.lo.s32 	%r90, %r89, %r87, %r94;
	st.global.u32 	[%rd3], %r90;
$L__BB0_13:
	ret;

}


// ===== COMPILED SASS (sm_100) =====

	.target	sm_100

	.elftype	@"ET_EXEC"


//--------------------- .note.nv.tkinfo           --------------------------
	.section	.note.nv.tkinfo,"",@"SHT_NOTE"
	.sectionflags	@"SHF_NOTE_NV_TKINFO"
	.tkinfo
        /*0018*/ 	.word	0x00000002
        /*0030*/ 	.string	""
        /*0030*/ 	.string	"ptxas"
        /*0030*/ 	.string	"Cuda compilation tools, release 13.0, V13.0.88"
        /*0030*/ 	.string	"Build cuda_13.0.r13.0/compiler.36424714_0"
        /*0030*/ 	.string	"-arch sm_100 -m 64 "



//--------------------- .note.nv.cuinfo           --------------------------
	.section	.note.nv.cuinfo,"",@"SHT_NOTE"
	.sectionflags	@"SHF_NOTE_NV_CUINFO"
        /*0018*/ 	.short	0x0002
        /*001a*/ 	.short	0x0064
        /*001c*/ 	.short	0x0082
	.zero		2


//--------------------- .nv.info                  --------------------------
	.section	.nv.info,"",@"SHT_CUDA_INFO"
	.align	4


	//----- nvinfo : EIATTR_REGCOUNT
	.align		4
        /*0000*/ 	.byte	0x04, 0x2f
        /*0002*/ 	.short	(.L_1 - .L_0)
	.align		4
.L_0:
        /*0004*/ 	.word	index@(_Z15kernelMulMatrizPiiiS_iiS_i)
        /*0008*/ 	.word	0x00000015


	//----- nvinfo : EIATTR_FRAME_SIZE
	.align		4
.L_1:
        /*000c*/ 	.byte	0x04, 0x11
        /*000e*/ 	.short	(.L_3 - .L_2)
	.align		4
.L_2:
        /*0010*/ 	.word	index@(_Z15kernelMulMatrizPiiiS_iiS_i)
        /*0014*/ 	.word	0x00000000


	//----- nvinfo : EIATTR_MIN_STACK_SIZE
	.align		4
.L_3:
        /*0018*/ 	.byte	0x04, 0x12
        /*001a*/ 	.short	(.L_5 - .L_4)
	.align		4
.L_4:
        /*001c*/ 	.word	index@(_Z15kernelMulMatrizPiiiS_iiS_i)
        /*0020*/ 	.word	0x00000000
.L_5:


//--------------------- .nv.compat                --------------------------
	.section	.nv.compat,"",@"SHT_CUDA_COMPAT_INFO"
	.align	4
        /*0000*/ 	.byte	0x02, 0x09, 0x00, 0x00, 0x02, 0x02, 0x01, 0x00, 0x02, 0x05, 0x05, 0x00, 0x03, 0x07, 0x01, 0x01
        /*0010*/ 	.byte	0x02, 0x03, 0x00, 0x00, 0x02, 0x06, 0x01, 0x00, 0x04, 0x0b, 0x08, 0x00, 0x09, 0x00, 0x00, 0x00
        /*0020*/ 	.byte	0x00, 0x00, 0x00, 0x00


//--------------------- .nv.info._Z15kernelMulMatrizPiiiS_iiS_i --------------------------
	.section	.nv.info._Z15kernelMulMatrizPiiiS_iiS_i,"",@"SHT_CUDA_INFO"
	.sectionflags	@""
	.align	4


	//----- nvinfo : EIATTR_CUDA_API_VERSION
	.align		4
        /*0000*/ 	.byte	0x04, 0x37
        /*0002*/ 	.short	(.L_7 - .L_6)
.L_6:
        /*0004*/ 	.word	0x00000082


	//----- nvinfo : EIATTR_KPARAM_INFO
	.align		4
.L_7:
        /*0008*/ 	.byte	0x04, 0x17
        /*000a*/ 	.short	(.L_9 - .L_8)
.L_8:
        /*000c*/ 	.word	0x00000000
        /*0010*/ 	.short	0x0007
        /*0012*/ 	.short	0x0028
        /*0014*/ 	.byte	0x00, 0xf0, 0x11, 0x00


	//----- nvinfo : EIATTR_KPARAM_INFO
	.align		4
.L_9:
        /*0018*/ 	.byte	0x04, 0x17
        /*001a*/ 	.short	(.L_11 - .L_10)
.L_10:
        /*001c*/ 	.word	0x00000000
        /*0020*/ 	.short	0x0006
        /*0022*/ 	.short	0x0020
        /*0024*/ 	.byte	0x00, 0xf5, 0x21, 0x00


	//----- nvinfo : EIATTR_KPARAM_INFO
	.align		4
.L_11:
        /*0028*/ 	.byte	0x04, 0x17
        /*002a*/ 	.short	(.L_13 - .L_12)
.L_12:
        /*002c*/ 	.word	0x00000000
        /*0030*/ 	.short	0x0005
        /*0032*/ 	.short	0x001c
        /*0034*/ 	.byte	0x00, 0xf0, 0x11, 0x00


	//----- nvinfo : EIATTR_KPARAM_INFO
	.align		4
.L_13:
        /*0038*/ 	.byte	0x04, 0x17
        /*003a*/ 	.short	(.L_15 - .L_14)
.L_14:
        /*003c*/ 	.word	0x00000000
        /*0040*/ 	.short	0x0004
        /*0042*/ 	.short	0x0018
        /*0044*/ 	.byte	0x00, 0xf0, 0x11, 0x00


	//----- nvinfo : EIATTR_KPARAM_INFO
	.align		4
.L_15:
        /*0048*/ 	.byte	0x04, 0x17
        /*004a*/ 	.short	(.L_17 - .L_16)
.L_16:
        /*004c*/ 	.word	0x00000000
        /*0050*/ 	.short	0x0003
        /*0052*/ 	.short	0x0010
        /*0054*/ 	.byte	0x00, 0xf5, 0x21, 0x00


	//----- nvinfo : EIATTR_KPARAM_INFO
	.align		4
.L_17:
        /*0058*/ 	.byte	0x04, 0x17
        /*005a*/ 	.short	(.L_19 - .L_18)
.L_18:
        /*005c*/ 	.word	0x00000000
        /*0060*/ 	.short	0x0002
        /*0062*/ 	.short	0x000c
        /*0064*/ 	.byte	0x00, 0xf0, 0x11, 0x00


	//----- nvinfo : EIATTR_KPARAM_INFO
	.align		4
.L_19:
        /*0068*/ 	.byte	0x04, 0x17
        /*006a*/ 	.short	(.L_21 - .L_20)
.L_20:
        /*006c*/ 	.word	0x00000000
        /*0070*/ 	.short	0x0001
        /*0072*/ 	.short	0x0008
        /*0074*/ 	.byte	0x00, 0xf0, 0x11, 0x00


	//----- nvinfo : EIATTR_KPARAM_INFO
	.align		4
.L_21:
        /*0078*/ 	.byte	0x04, 0x17
        /*007a*/ 	.short	(.L_23 - .L_22)
.L_22:
        /*007c*/ 	.word	0x00000000
        /*0080*/ 	.short	0x0000
        /*0082*/ 	.short	0x0000
        /*0084*/ 	.byte	0x00, 0xf5, 0x21, 0x00


	//----- nvinfo : EIATTR_SPARSE_MMA_MASK
	.align		4
.L_23:
        /*0088*/ 	.byte	0x03, 0x50
        /*008a*/ 	.short	0x0000


	//----- nvinfo : EIATTR_MAXREG_COUNT
	.align		4
        /*008c*/ 	.byte	0x03, 0x1b
        /*008e*/ 	.short	0x00ff


	//----- nvinfo : EIATTR_MERCURY_ISA_VERSION
	.align		4
        /*0090*/ 	.byte	0x03, 0x5f
        /*0092*/ 	.short	0x0101


	//----- nvinfo : EIATTR_VRC_CTA_INIT_COUNT
	.align		4
        /*0094*/ 	.byte	0x02, 0x4a
	.zero		1
	.zero		1


	//----- nvinfo : EIATTR_EXIT_INSTR_OFFSETS
	.align		4
        /*0098*/ 	.byte	0x04, 0x1c
        /*009a*/ 	.short	(.L_25 - .L_24)


	//   ....[0]....
.L_24:
        /*009c*/ 	.word	0x000000d0


	//   ....[1]....
        /*00a0*/ 	.word	0x00000160


	//   ....[2]....
        /*00a4*/ 	.word	0x00000560


	//   ....[3]....
        /*00a8*/ 	.word	0x00000770


	//   ....[4]....
        /*00ac*/ 	.word	0x00000900


	//   ....[5]....
        /*00b0*/ 	.word	0x000009b0


	//----- nvinfo : EIATTR_CBANK_PARAM_SIZE
	.align		4
.L_25:
        /*00b4*/ 	.byte	0x03, 0x19
        /*00b6*/ 	.short	0x002c


	//----- nvinfo : EIATTR_PARAM_CBANK
	.align		4
        /*00b8*/ 	.byte	0x04, 0x0a
        /*00ba*/ 	.short	(.L_27 - .L_26)
	.align		4
.L_26:
        /*00bc*/ 	.word	index@(.nv.constant0._Z15kernelMulMatrizPiiiS_iiS_i)
        /*00c0*/ 	.short	0x0380
        /*00c2*/ 	.short	0x002c


	//----- nvinfo : EIATTR_SW_WAR
	.align		4
.L_27:
        /*00c4*/ 	.byte	0x04, 0x36
        /*00c6*/ 	.short	(.L_29 - .L_28)
.L_28:
        /*00c8*/ 	.word	0x00000008
.L_29:


//--------------------- .nv.callgraph             --------------------------
	.section	.nv.callgraph,"",@"SHT_CUDA_CALLGRAPH"
	.align	4
	.sectionentsize	8
	.align		4
        /*0000*/ 	.word	0x00000000
	.align		4
        /*0004*/ 	.word	0xffffffff
	.align		4
        /*0008*/ 	.word	0x00000000
	.align		4
        /*000c*/ 	.word	0xfffffffe
	.align		4
        /*0010*/ 	.word	0x00000000
	.align		4
        /*0014*/ 	.word	0xfffffffd
	.align		4
        /*0018*/ 	.word	0x00000000
	.align		4
        /*001c*/ 	.word	0xfffffffc


//--------------------- .text._Z15kernelMulMatrizPiiiS_iiS_i --------------------------
	.section	.text._Z15kernelMulMatrizPiiiS_iiS_i,"ax",@progbits
	.align	128
        .global         _Z15kernelMulMatrizPiiiS_iiS_i
        .type           _Z15kernelMulMatrizPiiiS_iiS_i,@function
        .size           _Z15kernelMulMatrizPiiiS_iiS_i,(.L_x_5 - _Z15kernelMulMatrizPiiiS_iiS_i)
        .other          _Z15kernelMulMatrizPiiiS_iiS_i,@"STO_CUDA_ENTRY STV_DEFAULT"
_Z15kernelMulMatrizPiiiS_iiS_i:
.text._Z15kernelMulMatrizPiiiS_iiS_i:
[----:B------:R-:W-:Y:S01]  /*0000*/  LDC R1, c[0x0][0x37c] ;  /* 0x0000df00ff017b82 */ /* 0x000fe20000000800 */
[----:B------:R-:W0:Y:S01]  /*0010*/  S2R R4, SR_CTAID.Y ;  /* 0x0000000000047919 */ /* 0x000e220000002600 */
[----:B------:R-:W1:Y:S01]  /*0020*/  LDCU UR4, c[0x0][0x360] ;  /* 0x00006c00ff0477ac */ /* 0x000e620008000800 */
[----:B------:R-:W0:Y:S01]  /*0030*/  S2R R3, SR_TID.Y ;  /* 0x0000000000037919 */ /* 0x000e220000002200 */
[----:B------:R-:W0:Y:S01]  /*0040*/  LDCU UR5, c[0x0][0x364] ;  /* 0x00006c80ff0577ac */ /* 0x000e220008000800 */
[----:B------:R-:W1:Y:S01]  /*0050*/  S2R R5, SR_CTAID.X ;  /* 0x0000000000057919 */ /* 0x000e620000002500 */
[----:B------:R-:W2:Y:S01]  /*0060*/  LDCU UR6, c[0x0][0x398] ;  /* 0x00007300ff0677ac */ /* 0x000ea20008000800 */
[----:B------:R-:W1:Y:S01]  /*0070*/  S2R R0, SR_TID.X ;  /* 0x0000000000007919 */ /* 0x000e620000002100 */
[----:B------:R-:W3:Y:S01]  /*0080*/  LDCU UR7, c[0x0][0x388] ;  /* 0x00007100ff0777ac */ /* 0x000ee20008000800 */
[----:B0-----:R-:W-:-:S05]  /*0090*/  IMAD R4, R4, UR5, R3 ;  /* 0x0000000504047c24 */ /* 0x001fca000f8e0203 */
[----:B--2---:R-:W-:Y:S01]  /*00a0*/  ISETP.GE.AND P0, PT, R4, UR6, PT ;  /* 0x0000000604007c0c */ /* 0x004fe2000bf06270 */
[----:B-1----:R-:W-:-:S05]  /*00b0*/  IMAD R5, R5, UR4, R0 ;  /* 0x0000000405057c24 */ /* 0x002fca000f8e0200 */
[----:B---3--:R-:W-:-:S13]  /*00c0*/  ISETP.GE.OR P0, PT, R5, UR7, P0 ;  /* 0x0000000705007c0c */ /* 0x008fda0008706670 */
[----:B------:R-:W-:Y:S05]  /*00d0*/  @P0 EXIT ;  /* 0x000000000000094d */ /* 0x000fea0003800000 */
[----:B------:R-:W0:Y:S01]  /*00e0*/  LDC R0, c[0x0][0x39c] ;  /* 0x0000e700ff007b82 */ /* 0x000e220000000800 */
[----:B------:R-:W1:Y:S01]  /*00f0*/  LDCU UR4, c[0x0][0x3a8] ;  /* 0x00007500ff0477ac */ /* 0x000e620008000800 */
[----:B------:R-:W2:Y:S06]  /*0100*/  LDCU.64 UR6, c[0x0][0x358] ;  /* 0x00006b00ff0677ac */ /* 0x000eac0008000a00 */
[----:B------:R-:W3:Y:S01]  /*0110*/  LDC.64 R2, c[0x0][0x3a0] ;  /* 0x0000e800ff027b82 */ /* 0x000ee20000000a00 */
[----:B-1----:R-:W-:Y:S01]  /*0120*/  IMAD R7, R5, UR4, R4 ;  /* 0x0000000405077c24 */ /* 0x002fe2000f8e0204 */
[----:B0-----:R-:W-:-:S03]  /*0130*/  ISETP.GE.AND P0, PT, R0, 0x1, PT ;  /* 0x000000010000780c */ /* 0x001fc60003f06270 */
[----:B---3--:R-:W-:-:S05]  /*0140*/  IMAD.WIDE R2, R7, 0x4, R2 ;  /* 0x0000000407027825 */ /* 0x008fca00078e0202 */
[----:B--2---:R0:W-:Y:S05]  /*0150*/  STG.E desc[UR6][R2.64], RZ ;  /* 0x000000ff02007986 */ /* 0x0041ea000c101906 */
[----:B------:R-:W-:Y:S05]  /*0160*/  @!P0 EXIT ;  /* 0x000000000000894d */ /* 0x000fea0003800000 */
[----:B------:R-:W1:Y:S01]  /*0170*/  LDCU UR4, c[0x0][0x38c] ;  /* 0x00007180ff0477ac */ /* 0x000e620008000800 */
[C---:B------:R-:W-:Y:S01]  /*0180*/  ISETP.GE.U32.AND P1, PT, R0.reuse, 0x8, PT ;  /* 0x000000080000780c */ /* 0x040fe20003f26070 */
[----:B------:R-:W-:Y:S01]  /*0190*/  HFMA2 R7, -RZ, RZ, 0, 0 ;  /* 0x00000000ff077431 */ /* 0x000fe200000001ff */
[----:B------:R-:W-:Y:S01]  /*01a0*/  LOP3.LUT R16, R0, 0x7, RZ, 0xc0, !PT ;  /* 0x0000000700107812 */ /* 0x000fe200078ec0ff */
[----:B------:R-:W-:Y:S02]  /*01b0*/  IMAD R4, R4, R0, RZ ;  /* 0x0000000004047224 */ /* 0x000fe400078e02ff */
[----:B------:R-:W-:Y:S01]  /*01c0*/  IMAD.MOV.U32 R9, RZ, RZ, RZ ;  /* 0x000000ffff097224 */ /* 0x000fe200078e00ff */
[----:B------:R-:W-:Y:S01]  /*01d0*/  ISETP.NE.AND P0, PT, R16, RZ, PT ;  /* 0x000000ff1000720c */ /* 0x000fe20003f05270 */
[----:B-1----:R-:W-:-:S06]  /*01e0*/  IMAD R5, R5, UR4, RZ ;  /* 0x0000000405057c24 */ /* 0x002fcc000f8e02ff */
[----:B------:R-:W-:Y:S06]  /*01f0*/  @!P1 BRA `(.L_x_0) ;  /* 0x0000000000d89947 */ /* 0x000fec0003800000 */
[----:B------:R-:W1:Y:S01]  /*0200*/  LDC.64 R6, c[0x0][0x390] ;  /* 0x0000e400ff067b82 */ /* 0x000e620000000a00 */
[----:B------:R-:W2:Y:S01]  /*0210*/  LDCU.64 UR4, c[0x0][0x380] ;  /* 0x00007000ff0477ac */ /* 0x000ea20008000a00 */
[----:B------:R-:W-:Y:S02]  /*0220*/  LOP3.LUT R9, R0, 0x7ffffff8, RZ, 0xc0, !PT ;  /* 0x7ffffff800097812 */ /* 0x000fe400078ec0ff */
[----:B------:R-:W-:Y:S01]  /*0230*/  MOV R8, R5 ;  /* 0x0000000500087202 */ /* 0x000fe20000000f00 */
[----:B--2---:R-:W-:-:S04]  /*0240*/  UIADD3 UR4, UP0, UPT, UR4, 0x10, URZ ;  /* 0x0000001004047890 */ /* 0x004fc8000ff1e0ff */
[----:B------:R-:W-:Y:S01]  /*0250*/  UIADD3.X UR5, UPT, UPT, URZ, UR5, URZ, UP0, !UPT ;  /* 0x00000005ff057290 */ /* 0x000fe200087fe4ff */
[----:B-1----:R-:W-:-:S03]  /*0260*/  IMAD.WIDE.U32 R6, R4, 0x4, R6 ;  /* 0x0000000404067825 */ /* 0x002fc600078e0006 */
[----:B------:R-:W-:Y:S01]  /*0270*/  IADD3 R14, P1, PT, R6, 0x10, RZ ;  /* 0x00000010060e7810 */ /* 0x000fe20007f3e0ff */
[----:B------:R-:W-:-:S03]  /*0280*/  IMAD.MOV R6, RZ, RZ, -R9 ;  /* 0x000000ffff067224 */ /* 0x000fc600078e0a09 */
[----:B------:R-:W-:Y:S01]  /*0290*/  IADD3.X R17, PT, PT, RZ, R7, RZ, P1, !PT ;  /* 0x00000007ff117210 */ /* 0x000fe20000ffe4ff */
[----:B------:R-:W-:-:S08]  /*02a0*/  IMAD.MOV.U32 R7, RZ, RZ, RZ ;  /* 0x000000ffff077224 */ /* 0x000fd000078e00ff */
.L_x_1:
[----:B------:R-:W-:Y:S01]  /*02b0*/  MOV R12, UR4 ;  /* 0x00000004000c7c02 */ /* 0x000fe20008000f00 */
[----:B------:R-:W-:Y:S01]  /*02c0*/  IMAD.MOV.U32 R10, RZ, RZ, R14 ;  /* 0x000000ffff0a7224 */ /* 0x000fe200078e000e */
[----:B------:R-:W-:Y:S02]  /*02d0*/  MOV R13, UR5 ;  /* 0x00000005000d7c02 */ /* 0x000fe40008000f00 */
[----:B------:R-:W-:Y:S01]  /*02e0*/  MOV R11, R17 ;  /* 0x00000011000b7202 */ /* 0x000fe20000000f00 */
[----:B------:R-:W-:-:S04]  /*02f0*/  IMAD.WIDE R12, R8, 0x4, R12 ;  /* 0x00000004080c7825 */ /* 0x000fc800078e020c */
[----:B-1----:R-:W2:Y:S04]  /*0300*/  LDG.E R15, desc[UR6][R10.64+-0x10] ;  /* 0xfffff0060a0f7981 */ /* 0x002ea8000c1e1900 */
[----:B------:R-:W2:Y:S02]  /*0310*/  LDG.E R14, desc[UR6][R12.64+-0x10] ;  /* 0xfffff0060c0e7981 */ /* 0x000ea4000c1e1900 */
[----:B--2---:R-:W-:-:S05]  /*0320*/  IMAD R15, R14, R15, R7 ;  /* 0x0000000f0e0f7224 */ /* 0x004fca00078e0207 */
[----:B------:R1:W-:Y:S04]  /*0330*/  STG.E desc[UR6][R2.64], R15 ;  /* 0x0000000f02007986 */ /* 0x0003e8000c101906 */
[----:B------:R-:W2:Y:S04]  /*0340*/  LDG.E R14, desc[UR6][R12.64+-0xc] ;  /* 0xfffff4060c0e7981 */ /* 0x000ea8000c1e1900 */
[----:B------:R-:W2:Y:S02]  /*0350*/  LDG.E R7, desc[UR6][R10.64+-0xc] ;  /* 0xfffff4060a077981 */ /* 0x000ea4000c1e1900 */
[----:B--2---:R-:W-:-:S05]  /*0360*/  IMAD R7, R14, R7, R15 ;  /* 0x000000070e077224 */ /* 0x004fca00078e020f */
[----:B------:R2:W-:Y:S04]  /*0370*/  STG.E desc[UR6][R2.64], R7 ;  /* 0x0000000702007986 */ /* 0x0005e8000c101906 */
[----:B------:R-:W3:Y:S04]  /*0380*/  LDG.E R14, desc[UR6][R12.64+-0x8] ;  /* 0xfffff8060c0e7981 */ /* 0x000ee8000c1e1900 */
[----:B------:R-:W3:Y:S02]  /*0390*/  LDG.E R17, desc[UR6][R10.64+-0x8] ;  /* 0xfffff8060a117981 */ /* 0x000ee4000c1e1900 */
[----:B---3--:R-:W-:-:S05]  /*03a0*/  IMAD R17, R14, R17, R7 ;  /* 0x000000110e117224 */ /* 0x008fca00078e0207 */
[----:B------:R3:W-:Y:S04]  /*03b0*/  STG.E desc[UR6][R2.64], R17 ;  /* 0x0000001102007986 */ /* 0x0007e8000c101906 */
[----:B------:R-:W1:Y:S04]  /*03c0*/  LDG.E R14, desc[UR6][R12.64+-0x4] ;  /* 0xfffffc060c0e7981 */ /* 0x000e68000c1e1900 */
[----:B------:R-:W1:Y:S02]  /*03d0*/  LDG.E R18, desc[UR6][R10.64+-0x4] ;  /* 0xfffffc060a127981 */ /* 0x000e64000c1e1900 */
[----:B-1----:R-:W-:-:S05]  /*03e0*/  IMAD R15, R14, R18, R17 ;  /* 0x000000120e0f7224 */ /* 0x002fca00078e0211 */
        /* <DEDUP_REMOVED lines=10> */
[----:B------:R-:W1:Y:S01]  /*0490*/  LDG.E R18, desc[UR6][R10.64+0x8] ;  /* 0x000008060a127981 */ /* 0x000e62000c1e1900 */
[----:B------:R-:W-:Y:S01]  /*04a0*/  IADD3 R6, PT, PT, R6, 0x8, RZ ;  /* 0x0000000806067810 */ /* 0x000fe20007ffe0ff */
[----:B-1----:R-:W-:-:S05]  /*04b0*/  IMAD R15, R14, R18, R17 ;  /* 0x000000120e0f7224 */ /* 0x002fca00078e0211 */
[----:B------:R1:W-:Y:S04]  /*04c0*/  STG.E desc[UR6][R2.64], R15 ;  /* 0x0000000f02007986 */ /* 0x0003e8000c101906 */
[----:B------:R-:W2:Y:S04]  /*04d0*/  LDG.E R14, desc[UR6][R12.64+0xc] ;  /* 0x00000c060c0e7981 */ /* 0x000ea8000c1e1900 */
[----:B------:R-:W2:Y:S01]  /*04e0*/  LDG.E R18, desc[UR6][R10.64+0xc] ;  /* 0x00000c060a127981 */ /* 0x000ea2000c1e1900 */
[----:B------:R-:W-:Y:S02]  /*04f0*/  ISETP.NE.AND P1, PT, R6, RZ, PT ;  /* 0x000000ff0600720c */ /* 0x000fe40003f25270 */
[----:B------:R-:W-:Y:S01]  /*0500*/  IADD3 R8, PT, PT, R8, 0x8, RZ ;  /* 0x0000000808087810 */ /* 0x000fe20007ffe0ff */
[----:B--2---:R-:W-:Y:S01]  /*0510*/  IMAD R7, R14, R18, R15 ;  /* 0x000000120e077224 */ /* 0x004fe200078e020f */
[----:B------:R-:W-:-:S04]  /*0520*/  IADD3 R14, P2, PT, R10, 0x20, RZ ;  /* 0x000000200a0e7810 */ /* 0x000fc80007f5e0ff */
[----:B------:R1:W-:Y:S01]  /*0530*/  STG.E desc[UR6][R2.64], R7 ;  /* 0x0000000702007986 */ /* 0x0003e2000c101906 */
[----:B---3--:R-:W-:-:S04]  /*0540*/  IMAD.X R17, RZ, RZ, R11, P2 ;  /* 0x000000ffff117224 */ /* 0x008fc800010e060b */
[----:B------:R-:W-:Y:S05]  /*0550*/  @P1 BRA `(.L_x_1) ;  /* 0xfffffffc00541947 */ /* 0x000fea000383ffff */
.L_x_0:
[----:B------:R-:W-:Y:S05]  /*0560*/  @!P0 EXIT ;  /* 0x000000000000894d */ /* 0x000fea0003800000 */
[----:B------:R-:W-:Y:S02]  /*0570*/  ISETP.GE.U32.AND P1, PT, R16, 0x4, PT ;  /* 0x000000041000780c */ /* 0x000fe40003f26070 */
[----:B------:R-:W-:-:S04]  /*0580*/  LOP3.LUT R18, R0, 0x3, RZ, 0xc0, !PT ;  /* 0x0000000300127812 */ /* 0x000fc800078ec0ff */
[----:B------:R-:W-:-:S07]  /*0590*/  ISETP.NE.AND P0, PT, R18, RZ, PT ;  /* 0x000000ff1200720c */ /* 0x000fce0003f05270 */
[----:B------:R-:W-:Y:S06]  /*05a0*/  @!P1 BRA `(.L_x_2) ;  /* 0x0000000000709947 */ /* 0x000fec0003800000 */
[----:B-1----:R-:W1:Y:S01]  /*05b0*/  LDC.64 R14, c[0x0][0x390] ;  /* 0x0000e400ff0e7b82 */ /* 0x002e620000000a00 */
[----:B------:R-:W-:Y:S01]  /*05c0*/  IADD3 R17, PT, PT, R4, R9, RZ ;  /* 0x0000000904117210 */ /* 0x000fe20007ffe0ff */
[----:B------:R-:W-:Y:S01]  /*05d0*/  IMAD.IADD R13, R5, 0x1, R9 ;  /* 0x00000001050d7824 */ /* 0x000fe200078e0209 */
[----:B------:R-:W2:Y:S05]  /*05e0*/  LDCU.64 UR4, c[0x0][0x390] ;  /* 0x00007200ff0477ac */ /* 0x000eaa0008000a00 */
[----:B------:R-:W3:Y:S01]  /*05f0*/  LDC.64 R10, c[0x0][0x380] ;  /* 0x0000e000ff0a7b82 */ /* 0x000ee20000000a00 */
[----:B-1----:R-:W-:-:S06]  /*0600*/  IMAD.WIDE.U32 R14, R17, 0x4, R14 ;  /* 0x00000004110e7825 */ /* 0x002fcc00078e000e */
[----:B------:R-:W4:Y:S01]  /*0610*/  LDG.E R14, desc[UR6][R14.64] ;  /* 0x000000060e0e7981 */ /* 0x000f22000c1e1900 */
[----:B---3--:R-:W-:-:S05]  /*0620*/  IMAD.WIDE R10, R13, 0x4, R10 ;  /* 0x000000040d0a7825 */ /* 0x008fca00078e020a */
[----:B------:R-:W4:Y:S01]  /*0630*/  LDG.E R6, desc[UR6][R10.64] ;  /* 0x000000060a067981 */ /* 0x000f22000c1e1900 */
[----:B------:R-:W-:-:S04]  /*0640*/  IADD3 R8, P1, PT, R4, R9, RZ ;  /* 0x0000000904087210 */ /* 0x000fc80007f3e0ff */
[----:B------:R-:W-:Y:S02]  /*0650*/  IADD3.X R13, PT, PT, RZ, RZ, RZ, P1, !PT ;  /* 0x000000ffff0d7210 */ /* 0x000fe40000ffe4ff */
[----:B--2---:R-:W-:-:S04]  /*0660*/  LEA R12, P1, R8, UR4, 0x2 ;  /* 0x00000004080c7c11 */ /* 0x004fc8000f8210ff */
[----:B------:R-:W-:Y:S01]  /*0670*/  LEA.HI.X R13, R8, UR5, R13, 0x2, P1 ;  /* 0x00000005080d7c11 */ /* 0x000fe200088f140d */
[----:B----4-:R-:W-:-:S05]  /*0680*/  IMAD R7, R6, R14, R7 ;  /* 0x0000000e06077224 */ /* 0x010fca00078e0207 */
        /* <DEDUP_REMOVED lines=13> */
[----:B------:R2:W-:Y:S02]  /*0760*/  STG.E desc[UR6][R2.64], R7 ;  /* 0x0000000702007986 */ /* 0x0005e4000c101906 */
.L_x_2:
[----:B------:R-:W-:Y:S05]  /*0770*/  @!P0 EXIT ;  /* 0x000000000000894d */ /* 0x000fea0003800000 */
[----:B------:R-:W-:Y:S02]  /*0780*/  ISETP.NE.AND P1, PT, R18, 0x1, PT ;  /* 0x000000011200780c */ /* 0x000fe40003f25270 */
[----:B------:R-:W-:-:S04]  /*0790*/  LOP3.LUT R0, R0, 0x1, RZ, 0xc0, !PT ;  /* 0x0000000100007812 */ /* 0x000fc800078ec0ff */
[----:B------:R-:W-:-:S07]  /*07a0*/  ISETP.NE.U32.AND P0, PT, R0, 0x1, PT ;  /* 0x000000010000780c */ /* 0x000fce0003f05070 */
[----:B------:R-:W-:Y:S06]  /*07b0*/  @!P1 BRA `(.L_x_3) ;  /* 0x0000000000509947 */ /* 0x000fec0003800000 */
[----:B------:R-:W3:Y:S01]  /*07c0*/  LDC.64 R12, c[0x0][0x390] ;  /* 0x0000e400ff0c7b82 */ /* 0x000ee20000000a00 */
[----:B--2---:R-:W-:Y:S01]  /*07d0*/  IMAD.IADD R17, R4, 0x1, R9 ;  /* 0x0000000104117824 */ /* 0x004fe200078e0209 */
[----:B-1----:R-:W-:Y:S01]  /*07e0*/  IADD3 R15, PT, PT, R5, R9, RZ ;  /* 0x00000009050f7210 */ /* 0x002fe20007ffe0ff */
[----:B------:R-:W1:Y:S05]  /*07f0*/  LDCU.64 UR4, c[0x0][0x390] ;  /* 0x00007200ff0477ac */ /* 0x000e6a0008000a00 */
[----:B------:R-:W2:Y:S01]  /*0800*/  LDC.64 R10, c[0x0][0x380] ;  /* 0x0000e000ff0a7b82 */ /* 0x000ea20000000a00 */
[----:B---3--:R-:W-:-:S06]  /*0810*/  IMAD.WIDE.U32 R12, R17, 0x4, R12 ;  /* 0x00000004110c7825 */ /* 0x008fcc00078e000c */
[----:B------:R-:W3:Y:S01]  /*0820*/  LDG.E R12, desc[UR6][R12.64] ;  /* 0x000000060c0c7981 */ /* 0x000ee2000c1e1900 */
[----:B--2---:R-:W-:-:S05]  /*0830*/  IMAD.WIDE R10, R15, 0x4, R10 ;  /* 0x000000040f0a7825 */ /* 0x004fca00078e020a */
[----:B------:R-:W3:Y:S01]  /*0840*/  LDG.E R0, desc[UR6][R10.64] ;  /* 0x000000060a007981 */ /* 0x000ee2000c1e1900 */
[----:B------:R-:W-:-:S04]  /*0850*/  IADD3 R6, P1, PT, R4, R9, RZ ;  /* 0x0000000904067210 */ /* 0x000fc80007f3e0ff */
[----:B------:R-:W-:Y:S02]  /*0860*/  IADD3.X R15, PT, PT, RZ, RZ, RZ, P1, !PT ;  /* 0x000000ffff0f7210 */ /* 0x000fe40000ffe4ff */
[----:B-1----:R-:W-:-:S04]  /*0870*/  LEA R14, P1, R6, UR4, 0x2 ;  /* 0x00000004060e7c11 */ /* 0x002fc8000f8210ff */
[----:B------:R-:W-:Y:S01]  /*0880*/  LEA.HI.X R15, R6, UR5, R15, 0x2, P1 ;  /* 0x00000005060f7c11 */ /* 0x000fe200088f140f */
[----:B---3--:R-:W-:-:S05]  /*0890*/  IMAD R17, R0, R12, R7 ;  /* 0x0000000c00117224 */ /* 0x008fca00078e0207 */
[----:B------:R3:W-:Y:S04]  /*08a0*/  STG.E desc[UR6][R2.64], R17 ;  /* 0x0000001102007986 */ /* 0x0007e8000c101906 */
[----:B------:R-:W2:Y:S04]  /*08b0*/  LDG.E R0, desc[UR6][R10.64+0x4] ;  /* 0x000004060a007981 */ /* 0x000ea8000c1e1900 */
[----:B------:R-:W2:Y:S01]  /*08c0*/  LDG.E R14, desc[UR6][R14.64+0x4] ;  /* 0x000004060e0e7981 */ /* 0x000ea2000c1e1900 */
[----:B------:R-:W-:Y:S02]  /*08d0*/  VIADD R9, R9, 0x2 ;  /* 0x0000000209097836 */ /* 0x000fe40000000000 */
[----:B--2---:R-:W-:-:S05]  /*08e0*/  IMAD R7, R0, R14, R17 ;  /* 0x0000000e00077224 */ /* 0x004fca00078e0211 */
[----:B------:R3:W-:Y:S02]  /*08f0*/  STG.E desc[UR6][R2.64], R7 ;  /* 0x0000000702007986 */ /* 0x0007e4000c101906 */
.L_x_3:
[----:B------:R-:W-:Y:S05]  /*0900*/  @P0 EXIT ;  /* 0x000000000000094d */ /* 0x000fea0003800000 */
[----:B------:R-:W4:Y:S01]  /*0910*/  LDC.64 R10, c[0x0][0x380] ;  /* 0x0000e000ff0a7b82 */ /* 0x000f220000000a00 */
[-C--:B------:R-:W-:Y:S02]  /*0920*/  IADD3 R5, PT, PT, R5, R9.reuse, RZ ;  /* 0x0000000905057210 */ /* 0x080fe40007ffe0ff */
[----:B------:R-:W-:-:S05]  /*0930*/  IADD3 R9, PT, PT, R4, R9, RZ ;  /* 0x0000000904097210 */ /* 0x000fca0007ffe0ff */
[----:B------:R-:W5:Y:S01]  /*0940*/  LDC.64 R12, c[0x0][0x390] ;  /* 0x0000e400ff0c7b82 */ /* 0x000f620000000a00 */
[----:B----4-:R-:W-:-:S06]  /*0950*/  IMAD.WIDE R4, R5, 0x4, R10 ;  /* 0x0000000405047825 */ /* 0x010fcc00078e020a */
[----:B------:R-:W1:Y:S01]  /*0960*/  LDG.E R4, desc[UR6][R4.64] ;  /* 0x0000000604047981 */ /* 0x000e62000c1e1900 */
[----:B-----5:R-:W-:-:S06]  /*0970*/  IMAD.WIDE.U32 R8, R9, 0x4, R12 ;  /* 0x0000000409087825 */ /* 0x020fcc00078e000c */
[----:B------:R-:W1:Y:S02]  /*0980*/  LDG.E R8, desc[UR6][R8.64] ;  /* 0x0000000608087981 */ /* 0x000e64000c1e1900 */
[----:B-123--:R-:W-:-:S05]  /*0990*/  IMAD R7, R4, R8, R7 ;  /* 0x0000000804077224 */ /* 0x00efca00078e0207 */
[----:B------:R-:W-:Y:S01]  /*09a0*/  STG.E desc[UR6][R2.64], R7 ;  /* 0x0000000702007986 */ /* 0x000fe2000c101906 */
[----:B------:R-:W-:Y:S05]  /*09b0*/  EXIT ;  /* 0x000000000000794d */ /* 0x000fea0003800000 */
.L_x_4:
[----:B------:R-:W-:-:S00]  /*09c0*/  BRA `(.L_x_4) ;  /* 0xfffffffc00fc7947 */ /* 0x000fc0000383ffff */
[----:B------:R-:W-:-:S00]  /*09d0*/  NOP ;  /* 0x0000000000007918 */ /* 0x000fc00000000000 */
        /* <DEDUP_REMOVED lines=10> */
.L_x_5:


//--------------------- .nv.shared.reserved.0     --------------------------
	.section	.nv.shared.reserved.0,"aw",@nobits
	.weak		__nv_reservedSMEM_offset_0_alias
	.size		__nv_reservedSMEM_offset_0_alias, 0, 64
	.other		__nv_reservedSMEM_offset_0_alias,@"STO_CUDA_RESERVED_SHARED STV_DEFAULT"
__nv_reservedSMEM_offset_0_alias:
	.zero		0
	.zero		64


//--------------------- .nv.constant0._Z15kernelMulMatrizPiiiS_iiS_i --------------------------
	.section	.nv.constant0._Z15kernelMulMatrizPiiiS_iiS_i,"a",@progbits
	.sectionflags	@""
	.align	4
.nv.constant0._Z15kernelMulMatrizPiiiS_iiS_i:
	.zero		940


//--------------------- SYMBOLS --------------------------

	.type		.nv.reservedSmem.offset0,@object
	.size		.nv.reservedSmem.offset0,0x4
